	.headerflags	@"EF_CUDA_TEXMODE_UNIFIED EF_CUDA_64BIT_ADDRESS EF_CUDA_ACCELERATORS EF_CUDA_SM90 EF_CUDA_VIRTUAL_SM(EF_CUDA_SM90)"
	.elftype	@"ET_EXEC"


//--------------------- .nv.info                  --------------------------
	.section	.nv.info,"",@"SHT_CUDA_INFO"
	.align	4


	//----- nvinfo : EIATTR_REGCOUNT
	.align		4
        /*0000*/ 	.byte	0x04, 0x2f
        /*0002*/ 	.short	(.L_3 - .L_2)
	.align		4
.L_2:
        /*0004*/ 	.word	index@(triton_poi_fused__native_batch_norm_legit_no_training_2)
        /*0008*/ 	.word	0x00000014


	//----- nvinfo : EIATTR_MIN_STACK_SIZE
	.align		4
.L_3:
        /*000c*/ 	.byte	0x04, 0x12
        /*000e*/ 	.short	(.L_5 - .L_4)
	.align		4
.L_4:
        /*0010*/ 	.word	index@(triton_poi_fused__native_batch_norm_legit_no_training_2)
        /*0014*/ 	.word	0x00000000


	//----- nvinfo : EIATTR_FRAME_SIZE
	.align		4
.L_5:
        /*0018*/ 	.byte	0x04, 0x11
        /*001a*/ 	.short	(.L_7 - .L_6)
	.align		4
.L_6:
        /*001c*/ 	.word	index@(triton_poi_fused__native_batch_norm_legit_no_training_2)
        /*0020*/ 	.word	0x00000000


	//----- nvinfo : EIATTR_MIN_STACK_SIZE
	.align		4
.L_7:
        /*0024*/ 	.byte	0x04, 0x12
        /*0026*/ 	.short	(.L_9 - .L_8)
	.align		4
.L_8:
        /*0028*/ 	.word	index@(triton_poi_fused__native_batch_norm_legit_no_training_2)
        /*002c*/ 	.word	0x00000000
.L_9:


//--------------------- .nv.info.triton_poi_fused__native_batch_norm_legit_no_training_2 --------------------------
	.section	.nv.info.triton_poi_fused__native_batch_norm_legit_no_training_2,"",@"SHT_CUDA_INFO"
	.sectionflags	@""
	.align	4


	//----- nvinfo : EIATTR_CUDA_API_VERSION
	.align		4
        /*0000*/ 	.byte	0x04, 0x37
        /*0002*/ 	.short	(.L_11 - .L_10)
.L_10:
        /*0004*/ 	.word	0x0000007c


	//----- nvinfo : EIATTR_KPARAM_INFO
	.align		4
.L_11:
        /*0008*/ 	.byte	0x04, 0x17
        /*000a*/ 	.short	(.L_13 - .L_12)
.L_12:
        /*000c*/ 	.word	0x00000000
        /*0010*/ 	.short	0x0006
        /*0012*/ 	.short	0x0030
        /*0014*/ 	.byte	0x00, 0xf0, 0x11, 0x00


	//----- nvinfo : EIATTR_KPARAM_INFO
	.align		4
.L_13:
        /*0018*/ 	.byte	0x04, 0x17
        /*001a*/ 	.short	(.L_15 - .L_14)
.L_14:
        /*001c*/ 	.word	0x00000000
        /*0020*/ 	.short	0x0005
        /*0022*/ 	.short	0x0028
        /*0024*/ 	.byte	0x00, 0xf4, 0x21, 0x00


	//----- nvinfo : EIATTR_KPARAM_INFO
	.align		4
.L_15:
        /*0028*/ 	.byte	0x04, 0x17
        /*002a*/ 	.short	(.L_17 - .L_16)
.L_16:
        /*002c*/ 	.word	0x00000000
        /*0030*/ 	.short	0x0004
        /*0032*/ 	.short	0x0020
        /*0034*/ 	.byte	0x00, 0xf4, 0x21, 0x00


	//----- nvinfo : EIATTR_KPARAM_INFO
	.align		4
.L_17:
        /*0038*/ 	.byte	0x04, 0x17
        /*003a*/ 	.short	(.L_19 - .L_18)
.L_18:
        /*003c*/ 	.word	0x00000000
        /*0040*/ 	.short	0x0003
        /*0042*/ 	.short	0x0018
        /*0044*/ 	.byte	0x00, 0xf4, 0x21, 0x00


	//----- nvinfo : EIATTR_KPARAM_INFO
	.align		4
.L_19:
        /*0048*/ 	.byte	0x04, 0x17
        /*004a*/ 	.short	(.L_21 - .L_20)
.L_20:
        /*004c*/ 	.word	0x00000000
        /*0050*/ 	.short	0x0002
        /*0052*/ 	.short	0x0010
        /*0054*/ 	.byte	0x00, 0xf4, 0x21, 0x00


	//----- nvinfo : EIATTR_KPARAM_INFO
	.align		4
.L_21:
        /*0058*/ 	.byte	0x04, 0x17
        /*005a*/ 	.short	(.L_23 - .L_22)
.L_22:
        /*005c*/ 	.word	0x00000000
        /*0060*/ 	.short	0x0001
        /*0062*/ 	.short	0x0008
        /*0064*/ 	.byte	0x00, 0xf4, 0x21, 0x00


	//----- nvinfo : EIATTR_KPARAM_INFO
	.align		4
.L_23:
        /*0068*/ 	.byte	0x04, 0x17
        /*006a*/ 	.short	(.L_25 - .L_24)
.L_24:
        /*006c*/ 	.word	0x00000000
        /*0070*/ 	.short	0x0000
        /*0072*/ 	.short	0x0000
        /*0074*/ 	.byte	0x00, 0xf4, 0x21, 0x00


	//----- nvinfo : EIATTR_SPARSE_MMA_MASK
	.align		4
.L_25:
        /*0078*/ 	.byte	0x03, 0x50
        /*007a*/ 	.short	0x0000


	//----- nvinfo : EIATTR_MAXREG_COUNT
	.align		4
        /*007c*/ 	.byte	0x03, 0x1b
        /*007e*/ 	.short	0x00ff


	//----- nvinfo : EIATTR_EXIT_INSTR_OFFSETS
	.align		4
        /*0080*/ 	.byte	0x04, 0x1c
        /*0082*/ 	.short	(.L_27 - .L_26)


	//   ....[0]....
.L_26:
        /*0084*/ 	.word	0x00000310


	//   ....[1]....
        /*0088*/ 	.word	0x00000330


	//----- nvinfo : EIATTR_REQNTID
	.align		4
.L_27:
        /*008c*/ 	.byte	0x04, 0x10
        /*008e*/ 	.short	(.L_29 - .L_28)
.L_28:
        /*0090*/ 	.word	0x00000020
        /*0094*/ 	.word	0x00000001
        /*0098*/ 	.word	0x00000001


	//----- nvinfo : EIATTR_CBANK_PARAM_SIZE
	.align		4
.L_29:
        /*009c*/ 	.byte	0x03, 0x19
        /*009e*/ 	.short	0x0034


	//----- nvinfo : EIATTR_PARAM_CBANK
	.align		4
        /*00a0*/ 	.byte	0x04, 0x0a
        /*00a2*/ 	.short	(.L_31 - .L_30)
	.align		4
.L_30:
        /*00a4*/ 	.word	index@(.nv.constant0.triton_poi_fused__native_batch_norm_legit_no_training_2)
        /*00a8*/ 	.short	0x0210
        /*00aa*/ 	.short	0x0034


	//----- nvinfo : EIATTR_SW_WAR
	.align		4
.L_31:
        /*00ac*/ 	.byte	0x04, 0x36
        /*00ae*/ 	.short	(.L_33 - .L_32)
.L_32:
        /*00b0*/ 	.word	0x00000008
.L_33:


//--------------------- .nv.callgraph             --------------------------
	.section	.nv.callgraph,"",@"SHT_CUDA_CALLGRAPH"
	.align	4
	.sectionentsize	8
	.align		4
        /*0000*/ 	.word	0x00000000
	.align		4
        /*0004*/ 	.word	0xffffffff
	.align		4
        /*0008*/ 	.word	0x00000000
	.align		4
        /*000c*/ 	.word	0xfffffffe
	.align		4
        /*0010*/ 	.word	0x00000000
	.align		4
        /*0014*/ 	.word	0xfffffffd
	.align		4
        /*0018*/ 	.word	0x00000000
	.align		4
        /*001c*/ 	.word	0xfffffffc


//--------------------- .nv.constant4             --------------------------
	.section	.nv.constant4,"a",@progbits
	.align	8
	.align		8
.nv.constant4:
        /*0000*/ 	.dword	_$_str
	.align		8
        /*0008*/ 	.dword	_$_str_$_2


//--------------------- .text.triton_poi_fused__native_batch_norm_legit_no_training_2 --------------------------
	.section	.text.triton_poi_fused__native_batch_norm_legit_no_training_2,"ax",@progbits
	.align	128
        .global         triton_poi_fused__native_batch_norm_legit_no_training_2
        .type           triton_poi_fused__native_batch_norm_legit_no_training_2,@function
        .size           triton_poi_fused__native_batch_norm_legit_no_training_2,(.L_x_1 - triton_poi_fused__native_batch_norm_legit_no_training_2)
        .other          triton_poi_fused__native_batch_norm_legit_no_training_2,@"STO_CUDA_ENTRY STV_DEFAULT"
triton_poi_fused__native_batch_norm_legit_no_training_2:
.text.triton_poi_fused__native_batch_norm_legit_no_training_2:
[----:B------:R-:W0:Y:S01]  /*0000*/  LDC R1, c[0x0][0x28] ;  /* 0x00000a00ff017b82 */ /* 0x000e220000000800 */
[----:B------:R-:W1:Y:S07]  /*0010*/  S2R R16, SR_TID.X ;  /* 0x0000000000107919 */ /* 0x000e6e0000002100 */
[----:B------:R-:W2:Y:S01]  /*0020*/  LDC.64 R6, c[0x0][0x220] ;  /* 0x00008800ff067b82 */ /* 0x000ea20000000a00 */
[----:B------:R-:W-:Y:S01]  /*0030*/  HFMA2.MMA R12, -RZ, RZ, 0, 0 ;  /* 0x00000000ff0c7435 */ /* 0x000fe200000001ff */
[----:B------:R-:W-:Y:S01]  /*0040*/  ULDC.64 UR4, c[0x0][0x208] ;  /* 0x0000820000047ab9 */ /* 0x000fe20000000a00 */
[----:B------:R-:W3:Y:S05]  /*0050*/  S2R R13, SR_CTAID.X ;  /* 0x00000000000d7919 */ /* 0x000eea0000002500 */
[----:B------:R-:W4:Y:S08]  /*0060*/  LDC.64 R4, c[0x0][0x218] ;  /* 0x00008600ff047b82 */ /* 0x000f300000000a00 */
[----:B------:R-:W5:Y:S08]  /*0070*/  LDC.64 R8, c[0x0][0x228] ;  /* 0x00008a00ff087b82 */ /* 0x000f700000000a00 */
[----:B------:R-:W5:Y:S01]  /*0080*/  LDC.64 R10, c[0x0][0x230] ;  /* 0x00008c00ff0a7b82 */ /* 0x000f620000000a00 */
[----:B-1----:R-:W-:-:S02]  /*0090*/  LOP3.LUT R0, R16, 0xf, RZ, 0xc0, !PT ;  /* 0x0000000f10007812 */ /* 0x002fc400078ec0ff */
[----:B---3--:R-:W-:Y:S02]  /*00a0*/  SHF.R.S32.HI R2, RZ, 0x1b, R13 ;  /* 0x0000001bff027819 */ /* 0x008fe4000001140d */
[----:B------:R-:W-:Y:S02]  /*00b0*/  LEA R13, R13, R0, 0x4 ;  /* 0x000000000d0d7211 */ /* 0x000fe400078e20ff */
[----:B------:R-:W-:Y:S02]  /*00c0*/  SGXT R0, R2, 0x1 ;  /* 0x000000010200781a */ /* 0x000fe40000000200 */
[----:B------:R-:W-:Y:S01]  /*00d0*/  ISETP.GE.AND P0, PT, R13, 0x10, PT ;  /* 0x000000100d00780c */ /* 0x000fe20003f06270 */
[----:B------:R-:W1:Y:S01]  /*00e0*/  LDC.64 R2, c[0x0][0x210] ;  /* 0x00008400ff027b82 */ /* 0x000e620000000a00 */
[----:B------:R-:W-:-:S04]  /*00f0*/  LEA.HI R0, R0, R13, RZ, 0x2 ;  /* 0x0000000d00007211 */ /* 0x000fc800078f10ff */
[----:B------:R-:W-:-:S04]  /*0100*/  LOP3.LUT R0, R0, 0xfffffffc, RZ, 0xc0, !PT ;  /* 0xfffffffc00007812 */ /* 0x000fc800078ec0ff */
[----:B------:R-:W-:-:S05]  /*0110*/  IADD3 R15, R13, -R0, RZ ;  /* 0x800000000d0f7210 */ /* 0x000fca0007ffe0ff */
[----:B--2---:R-:W-:-:S05]  /*0120*/  IMAD.WIDE R6, R15, 0x4, R6 ;  /* 0x000000040f067825 */ /* 0x004fca00078e0206 */
[----:B------:R5:W2:Y:S01]  /*0130*/  @!P0 LDG.E.EL R12, desc[UR4][R6.64] ;  /* 0x00000004060c8981 */ /* 0x000aa2000c2e1900 */
[----:B------:R-:W-:Y:S01]  /*0140*/  IMAD.MOV.U32 R0, RZ, RZ, RZ ;  /* 0x000000ffff007224 */ /* 0x000fe200078e00ff */
[----:B------:R-:W-:Y:S01]  /*0150*/  MOV R17, RZ ;  /* 0x000000ff00117202 */ /* 0x000fe20000000f00 */
[----:B----4-:R-:W-:-:S04]  /*0160*/  IMAD.WIDE R4, R15, 0x4, R4 ;  /* 0x000000040f047825 */ /* 0x010fc800078e0204 */
[----:B-1----:R-:W-:Y:S01]  /*0170*/  IMAD.WIDE R2, R13, 0x4, R2 ;  /* 0x000000040d027825 */ /* 0x002fe200078e0202 */
[----:B------:R1:W3:Y:S03]  /*0180*/  @!P0 LDG.E.EL R17, desc[UR4][R4.64] ;  /* 0x0000000404118981 */ /* 0x0002e6000c2e1900 */
[C---:B-----5:R-:W-:Y:S01]  /*0190*/  IMAD.WIDE R6, R15.reuse, 0x4, R8 ;  /* 0x000000040f067825 */ /* 0x060fe200078e0208 */
[----:B------:R4:W3:Y:S03]  /*01a0*/  @!P0 LDG.E R0, desc[UR4][R2.64] ;  /* 0x0000000402008981 */ /* 0x0008e6000c1e1900 */
[----:B0-----:R-:W-:Y:S01]  /*01b0*/  IMAD.WIDE R8, R15, 0x4, R10 ;  /* 0x000000040f087825 */ /* 0x001fe200078e020a */
[----:B------:R-:W-:-:S06]  /*01c0*/  CS2R R10, SRZ ;  /* 0x00000000000a7805 */ /* 0x000fcc000001ff00 */
[----:B------:R-:W5:Y:S01]  /*01d0*/  @!P0 LDG.E.EL R10, desc[UR4][R6.64] ;  /* 0x00000004060a8981 */ /* 0x000f62000c2e1900 */
[----:B-1----:R-:W-:Y:S01]  /*01e0*/  IMAD.MOV.U32 R5, RZ, RZ, 0x3e800000 ;  /* 0x3e800000ff057424 */ /* 0x002fe200078e00ff */
[----:B----4-:R-:W0:Y:S02]  /*01f0*/  LDC.64 R2, c[0x0][0x238] ;  /* 0x00008e00ff027b82 */ /* 0x010e240000000a00 */
[----:B------:R-:W5:Y:S01]  /*0200*/  @!P0 LDG.E.EL R11, desc[UR4][R8.64] ;  /* 0x00000004080b8981 */ /* 0x000f62000c2e1900 */
[----:B0-----:R-:W-:-:S04]  /*0210*/  IMAD.WIDE R2, R13, 0x4, R2 ;  /* 0x000000040d027825 */ /* 0x001fc800078e0202 */
[----:B--2---:R-:W-:-:S04]  /*0220*/  FADD R12, R12, 9.9999997473787516356e-06 ;  /* 0x3727c5ac0c0c7421 */ /* 0x004fc80000000000 */
[----:B------:R-:W0:Y:S02]  /*0230*/  MUFU.SQRT R14, R12 ;  /* 0x0000000c000e7308 */ /* 0x000e240000002000 */
[C---:B0-----:R-:W-:Y:S02]  /*0240*/  FSETP.GT.AND P0, PT, R14.reuse, 8.50705917302346158658e+37, PT ;  /* 0x7e8000000e00780b */ /* 0x041fe40003f04000 */
[----:B------:R-:W-:-:S11]  /*0250*/  FSETP.GEU.AND P1, PT, R14, 1.175494350822287508e-38, PT ;  /* 0x008000000e00780b */ /* 0x000fd60003f2e000 */
[----:B------:R-:W-:-:S04]  /*0260*/  @P0 FMUL R14, R14, 0.25 ;  /* 0x3e8000000e0e0820 */ /* 0x000fc80000400000 */
[----:B------:R-:W-:Y:S01]  /*0270*/  @!P1 FMUL R14, R14, 16777216 ;  /* 0x4b8000000e0e9820 */ /* 0x000fe20000400000 */
[----:B------:R-:W-:-:S05]  /*0280*/  FSEL R5, R5, 1, P0 ;  /* 0x3f80000005057808 */ /* 0x000fca0000000000 */
[----:B------:R-:W0:Y:S01]  /*0290*/  MUFU.RCP R14, R14 ;  /* 0x0000000e000e7308 */ /* 0x000e220000001000 */
[----:B------:R-:W-:Y:S01]  /*02a0*/  LOP3.LUT P0, RZ, R16, 0x10, RZ, 0xc0, !PT ;  /* 0x0000001010ff7812 */ /* 0x000fe2000780c0ff */
[----:B------:R-:W-:-:S03]  /*02b0*/  @!P1 FMUL R5, R5, 16777216 ;  /* 0x4b80000005059820 */ /* 0x000fc60000400000 */
[----:B------:R-:W-:Y:S01]  /*02c0*/  ISETP.LT.AND P0, PT, R13, 0x10, !P0 ;  /* 0x000000100d00780c */ /* 0x000fe20004701270 */
[----:B---3--:R-:W-:Y:S01]  /*02d0*/  FADD R0, -R17, R0 ;  /* 0x0000000011007221 */ /* 0x008fe20000000100 */
[----:B0-----:R-:W-:-:S04]  /*02e0*/  FMUL R5, R14, R5 ;  /* 0x000000050e057220 */ /* 0x001fc80000400000 */
[----:B------:R-:W-:-:S04]  /*02f0*/  FMUL R0, R0, R5 ;  /* 0x0000000500007220 */ /* 0x000fc80000400000 */
[----:B-----5:R-:W-:-:S03]  /*0300*/  FFMA R11, R0, R10, R11 ;  /* 0x0000000a000b7223 */ /* 0x020fc6000000000b */
[----:B------:R-:W-:Y:S05]  /*0310*/  @!P0 EXIT ;  /* 0x000000000000894d */ /* 0x000fea0003800000 */
[----:B------:R-:W-:Y:S01]  /*0320*/  STG.E desc[UR4][R2.64], R11 ;  /* 0x0000000b02007986 */ /* 0x000fe2000c101904 */
[----:B------:R-:W-:Y:S05]  /*0330*/  EXIT ;  /* 0x000000000000794d */ /* 0x000fea0003800000 */
.L_x_0:
[----:B------:R-:W-:-:S00]  /*0340*/  BRA `(.L_x_0) ;  /* 0xfffffffc00fc7947 */ /* 0x000fc0000383ffff */
[----:B------:R-:W-:-:S00]  /*0350*/  NOP ;  /* 0x0000000000007918 */ /* 0x000fc00000000000 */
        /* <DEDUP_REMOVED lines=10> */
.L_x_1:


//--------------------- .nv.global.init           --------------------------
	.section	.nv.global.init,"aw",@progbits
.nv.global.init:
	.type		_$_str,@object
	.size		_$_str,(_$_str_$_2 - _$_str)
_$_str:
        /*0000*/ 	.byte	0x5f, 0x5f, 0x43, 0x55, 0x44, 0x41, 0x5f, 0x46, 0x54, 0x5a, 0x00
	.type		_$_str_$_2,@object
	.size		_$_str_$_2,(.L_1 - _$_str_$_2)
_$_str_$_2:
        /*000b*/ 	.byte	0x5f, 0x5f, 0x43, 0x55, 0x44, 0x41, 0x5f, 0x50, 0x52, 0x45, 0x43, 0x5f, 0x53, 0x51, 0x52, 0x54
        /*001b*/ 	.byte	0x00
.L_1:


//--------------------- .nv.constant0.triton_poi_fused__native_batch_norm_legit_no_training_2 --------------------------
	.section	.nv.constant0.triton_poi_fused__native_batch_norm_legit_no_training_2,"a",@progbits
	.sectionflags	@""
	.align	4
.nv.constant0.triton_poi_fused__native_batch_norm_legit_no_training_2:
	.zero		580
